//
// Generated by NVIDIA NVVM Compiler
//
// Compiler Build ID: CL-36424714
// Cuda compilation tools, release 13.0, V13.0.88
// Based on NVVM 20.0.0
//

.version 9.0
.target sm_100
.address_size 64

	// .globl	_Z7cuSleepv

.visible .entry _Z7cuSleepv()
{
	.reg .b32 	%r<11>;

	mov.b32 	%r10, 1000000;
	// begin inline asm
	nanosleep.u32 %r10;
	// end inline asm
	// begin inline asm
	nanosleep.u32 %r10;
	// end inline asm
	// begin inline asm
	nanosleep.u32 %r10;
	// end inline asm
	// begin inline asm
	nanosleep.u32 %r10;
	// end inline asm
	// begin inline asm
	nanosleep.u32 %r10;
	// end inline asm
	// begin inline asm
	nanosleep.u32 %r10;
	// end inline asm
	// begin inline asm
	nanosleep.u32 %r10;
	// end inline asm
	// begin inline asm
	nanosleep.u32 %r10;
	// end inline asm
	// begin inline asm
	nanosleep.u32 %r10;
	// end inline asm
	// begin inline asm
	nanosleep.u32 %r10;
	// end inline asm
	ret;

}


// ===== COMPILED SASS (sm_100) =====

	.target	sm_100

	.elftype	@"ET_EXEC"


//--------------------- .note.nv.tkinfo           --------------------------
	.section	.note.nv.tkinfo,"",@"SHT_NOTE"
	.sectionflags	@"SHF_NOTE_NV_TKINFO"
	.tkinfo
        /*0018*/ 	.word	0x00000002
        /*0030*/ 	.string	""
        /*0030*/ 	.string	"ptxas"
        /*0030*/ 	.string	"Cuda compilation tools, release 13.0, V13.0.88"
        /*0030*/ 	.string	"Build cuda_13.0.r13.0/compiler.36424714_0"
        /*0030*/ 	.string	"-arch sm_100 -m 64 "



//--------------------- .note.nv.cuinfo           --------------------------
	.section	.note.nv.cuinfo,"",@"SHT_NOTE"
	.sectionflags	@"SHF_NOTE_NV_CUINFO"
        /*0018*/ 	.short	0x0002
        /*001a*/ 	.short	0x0064
        /*001c*/ 	.short	0x0082
	.zero		2


//--------------------- .nv.info                  --------------------------
	.section	.nv.info,"",@"SHT_CUDA_INFO"
	.align	4


	//----- nvinfo : EIATTR_REGCOUNT
	.align		4
        /*0000*/ 	.byte	0x04, 0x2f
        /*0002*/ 	.short	(.L_1 - .L_0)
	.align		4
.L_0:
        /*0004*/ 	.word	index@(_Z7cuSleepv)
        /*0008*/ 	.word	0x00000004


	//----- nvinfo : EIATTR_FRAME_SIZE
	.align		4
.L_1:
        /*000c*/ 	.byte	0x04, 0x11
        /*000e*/ 	.short	(.L_3 - .L_2)
	.align		4
.L_2:
        /*0010*/ 	.word	index@(_Z7cuSleepv)
        /*0014*/ 	.word	0x00000000


	//----- nvinfo : EIATTR_MIN_STACK_SIZE
	.align		4
.L_3:
        /*0018*/ 	.byte	0x04, 0x12
        /*001a*/ 	.short	(.L_5 - .L_4)
	.align		4
.L_4:
        /*001c*/ 	.word	index@(_Z7cuSleepv)
        /*0020*/ 	.word	0x00000000
.L_5:


//--------------------- .nv.compat                --------------------------
	.section	.nv.compat,"",@"SHT_CUDA_COMPAT_INFO"
	.align	4
        /*0000*/ 	.byte	0x02, 0x09, 0x00, 0x00, 0x02, 0x02, 0x01, 0x00, 0x02, 0x05, 0x05, 0x00, 0x03, 0x07, 0x01, 0x01
        /*0010*/ 	.byte	0x02, 0x03, 0x00, 0x00, 0x02, 0x06, 0x01, 0x00, 0x04, 0x0b, 0x08, 0x00, 0x09, 0x00, 0x00, 0x00
        /*0020*/ 	.byte	0x00, 0x00, 0x00, 0x00


//--------------------- .nv.info._Z7cuSleepv      --------------------------
	.section	.nv.info._Z7cuSleepv,"",@"SHT_CUDA_INFO"
	.sectionflags	@""
	.align	4


	//----- nvinfo : EIATTR_CUDA_API_VERSION
	.align		4
        /*0000*/ 	.byte	0x04, 0x37
        /*0002*/ 	.short	(.L_7 - .L_6)
.L_6:
        /*0004*/ 	.word	0x00000082


	//----- nvinfo : EIATTR_SPARSE_MMA_MASK
	.align		4
.L_7:
        /*0008*/ 	.byte	0x03, 0x50
        /*000a*/ 	.short	0x0000


	//----- nvinfo : EIATTR_MAXREG_COUNT
	.align		4
        /*000c*/ 	.byte	0x03, 0x1b
        /*000e*/ 	.short	0x00ff


	//----- nvinfo : EIATTR_MERCURY_ISA_VERSION
	.align		4
        /*0010*/ 	.byte	0x03, 0x5f
        /*0012*/ 	.short	0x0101


	//----- nvinfo : EIATTR_VRC_CTA_INIT_COUNT
	.align		4
        /*0014*/ 	.byte	0x02, 0x4a
	.zero		1
	.zero		1


	//----- nvinfo : EIATTR_EXIT_INSTR_OFFSETS
	.align		4
        /*0018*/ 	.byte	0x04, 0x1c
        /*001a*/ 	.short	(.L_9 - .L_8)


	//   ....[0]....
.L_8:
        /*001c*/ 	.word	0x000000b0


	//----- nvinfo : EIATTR_SW_WAR
	.align		4
.L_9:
        /*0020*/ 	.byte	0x04, 0x36
        /*0022*/ 	.short	(.L_11 - .L_10)
.L_10:
        /*0024*/ 	.word	0x00000008
.L_11:


//--------------------- .nv.callgraph             --------------------------
	.section	.nv.callgraph,"",@"SHT_CUDA_CALLGRAPH"
	.align	4
	.sectionentsize	8
	.align		4
        /*0000*/ 	.word	0x00000000
	.align		4
        /*0004*/ 	.word	0xffffffff
	.align		4
        /*0008*/ 	.word	0x00000000
	.align		4
        /*000c*/ 	.word	0xfffffffe
	.align		4
        /*0010*/ 	.word	0x00000000
	.align		4
        /*0014*/ 	.word	0xfffffffd
	.align		4
        /*0018*/ 	.word	0x00000000
	.align		4
        /*001c*/ 	.word	0xfffffffc


//--------------------- .text._Z7cuSleepv         --------------------------
	.section	.text._Z7cuSleepv,"ax",@progbits
	.align	128
        .global         _Z7cuSleepv
        .type           _Z7cuSleepv,@function
        .size           _Z7cuSleepv,(.L_x_1 - _Z7cuSleepv)
        .other          _Z7cuSleepv,@"STO_CUDA_ENTRY STV_DEFAULT"
_Z7cuSleepv:
.text._Z7cuSleepv:
[----:B------:R-:W-:Y:S01]  /*0000*/  LDC R1, c[0x0][0x37c] ;  /* 0x0000df00ff017b82 */ /* 0x000fe20000000800 */
[----:B------:R-:W-:Y:S08]  /*0010*/  NANOSLEEP 0xf4240 ;  /* 0x000f42400000795d */ /* 0x000ff00003800000 */
        /* <DEDUP_REMOVED lines=8> */
[----:B------:R-:W-:Y:S05]  /*00a0*/  NANOSLEEP 0xf4240 ;  /* 0x000f42400000795d */ /* 0x000fea0003800000 */
[----:B------:R-:W-:Y:S05]  /*00b0*/  EXIT ;  /* 0x000000000000794d */ /* 0x000fea0003800000 */
.L_x_0:
[----:B------:R-:W-:-:S00]  /*00c0*/  BRA `(.L_x_0) ;  /* 0xfffffffc00fc7947 */ /* 0x000fc0000383ffff */
[----:B------:R-:W-:-:S00]  /*00d0*/  NOP ;  /* 0x0000000000007918 */ /* 0x000fc00000000000 */
        /* <DEDUP_REMOVED lines=10> */
.L_x_1:


//--------------------- .nv.shared.reserved.0     --------------------------
	.section	.nv.shared.reserved.0,"aw",@nobits
	.weak		__nv_reservedSMEM_offset_0_alias
	.size		__nv_reservedSMEM_offset_0_alias, 0, 64
	.other		__nv_reservedSMEM_offset_0_alias,@"STO_CUDA_RESERVED_SHARED STV_DEFAULT"
__nv_reservedSMEM_offset_0_alias:
	.zero		0
	.zero		64


//--------------------- .nv.constant0._Z7cuSleepv --------------------------
	.section	.nv.constant0._Z7cuSleepv,"a",@progbits
	.sectionflags	@""
	.align	4
.nv.constant0._Z7cuSleepv:
	.zero		896


//--------------------- SYMBOLS --------------------------

	.type		.nv.reservedSmem.offset0,@object
	.size		.nv.reservedSmem.offset0,0x4
